	.headerflags	@"EF_CUDA_TEXMODE_UNIFIED EF_CUDA_64BIT_ADDRESS EF_CUDA_ACCELERATORS EF_CUDA_SM90 EF_CUDA_VIRTUAL_SM(EF_CUDA_SM90)"
	.elftype	@"ET_EXEC"


//--------------------- .nv.info                  --------------------------
	.section	.nv.info,"",@"SHT_CUDA_INFO"
	.align	4


	//----- nvinfo : EIATTR_REGCOUNT
	.align		4
        /*0000*/ 	.byte	0x04, 0x2f
        /*0002*/ 	.short	(.L_3 - .L_2)
	.align		4
.L_2:
        /*0004*/ 	.word	index@(triton_poi_fused__native_batch_norm_legit_no_training_add_convolution_leaky_relu_10)
        /*0008*/ 	.word	0x0000001a


	//----- nvinfo : EIATTR_MIN_STACK_SIZE
	.align		4
.L_3:
        /*000c*/ 	.byte	0x04, 0x12
        /*000e*/ 	.short	(.L_5 - .L_4)
	.align		4
.L_4:
        /*0010*/ 	.word	index@(triton_poi_fused__native_batch_norm_legit_no_training_add_convolution_leaky_relu_10)
        /*0014*/ 	.word	0x00000000


	//----- nvinfo : EIATTR_FRAME_SIZE
	.align		4
.L_5:
        /*0018*/ 	.byte	0x04, 0x11
        /*001a*/ 	.short	(.L_7 - .L_6)
	.align		4
.L_6:
        /*001c*/ 	.word	index@(triton_poi_fused__native_batch_norm_legit_no_training_add_convolution_leaky_relu_10)
        /*0020*/ 	.word	0x00000000


	//----- nvinfo : EIATTR_MIN_STACK_SIZE
	.align		4
.L_7:
        /*0024*/ 	.byte	0x04, 0x12
        /*0026*/ 	.short	(.L_9 - .L_8)
	.align		4
.L_8:
        /*0028*/ 	.word	index@(triton_poi_fused__native_batch_norm_legit_no_training_add_convolution_leaky_relu_10)
        /*002c*/ 	.word	0x00000000
.L_9:


//--------------------- .nv.info.triton_poi_fused__native_batch_norm_legit_no_training_add_convolution_leaky_relu_10 --------------------------
	.section	.nv.info.triton_poi_fused__native_batch_norm_legit_no_training_add_convolution_leaky_relu_10,"",@"SHT_CUDA_INFO"
	.sectionflags	@""
	.align	4


	//----- nvinfo : EIATTR_CUDA_API_VERSION
	.align		4
        /*0000*/ 	.byte	0x04, 0x37
        /*0002*/ 	.short	(.L_11 - .L_10)
.L_10:
        /*0004*/ 	.word	0x0000007c


	//----- nvinfo : EIATTR_KPARAM_INFO
	.align		4
.L_11:
        /*0008*/ 	.byte	0x04, 0x17
        /*000a*/ 	.short	(.L_13 - .L_12)
.L_12:
        /*000c*/ 	.word	0x00000000
        /*0010*/ 	.short	0x0009
        /*0012*/ 	.short	0x0048
        /*0014*/ 	.byte	0x00, 0xf0, 0x11, 0x00


	//----- nvinfo : EIATTR_KPARAM_INFO
	.align		4
.L_13:
        /*0018*/ 	.byte	0x04, 0x17
        /*001a*/ 	.short	(.L_15 - .L_14)
.L_14:
        /*001c*/ 	.word	0x00000000
        /*0020*/ 	.short	0x0008
        /*0022*/ 	.short	0x0040
        /*0024*/ 	.byte	0x00, 0xf4, 0x21, 0x00


	//----- nvinfo : EIATTR_KPARAM_INFO
	.align		4
.L_15:
        /*0028*/ 	.byte	0x04, 0x17
        /*002a*/ 	.short	(.L_17 - .L_16)
.L_16:
        /*002c*/ 	.word	0x00000000
        /*0030*/ 	.short	0x0007
        /*0032*/ 	.short	0x0038
        /*0034*/ 	.byte	0x00, 0xf4, 0x21, 0x00


	//----- nvinfo : EIATTR_KPARAM_INFO
	.align		4
.L_17:
        /*0038*/ 	.byte	0x04, 0x17
        /*003a*/ 	.short	(.L_19 - .L_18)
.L_18:
        /*003c*/ 	.word	0x00000000
        /*0040*/ 	.short	0x0006
        /*0042*/ 	.short	0x0030
        /*0044*/ 	.byte	0x00, 0xf4, 0x21, 0x00


	//----- nvinfo : EIATTR_KPARAM_INFO
	.align		4
.L_19:
        /*0048*/ 	.byte	0x04, 0x17
        /*004a*/ 	.short	(.L_21 - .L_20)
.L_20:
        /*004c*/ 	.word	0x00000000
        /*0050*/ 	.short	0x0005
        /*0052*/ 	.short	0x0028
        /*0054*/ 	.byte	0x00, 0xf4, 0x21, 0x00


	//----- nvinfo : EIATTR_KPARAM_INFO
	.align		4
.L_21:
        /*0058*/ 	.byte	0x04, 0x17
        /*005a*/ 	.short	(.L_23 - .L_22)
.L_22:
        /*005c*/ 	.word	0x00000000
        /*0060*/ 	.short	0x0004
        /*0062*/ 	.short	0x0020
        /*0064*/ 	.byte	0x00, 0xf4, 0x21, 0x00


	//----- nvinfo : EIATTR_KPARAM_INFO
	.align		4
.L_23:
        /*0068*/ 	.byte	0x04, 0x17
        /*006a*/ 	.short	(.L_25 - .L_24)
.L_24:
        /*006c*/ 	.word	0x00000000
        /*0070*/ 	.short	0x0003
        /*0072*/ 	.short	0x0018
        /*0074*/ 	.byte	0x00, 0xf4, 0x21, 0x00


	//----- nvinfo : EIATTR_KPARAM_INFO
	.align		4
.L_25:
        /*0078*/ 	.byte	0x04, 0x17
        /*007a*/ 	.short	(.L_27 - .L_26)
.L_26:
        /*007c*/ 	.word	0x00000000
        /*0080*/ 	.short	0x0002
        /*0082*/ 	.short	0x0010
        /*0084*/ 	.byte	0x00, 0xf4, 0x21, 0x00


	//----- nvinfo : EIATTR_KPARAM_INFO
	.align		4
.L_27:
        /*0088*/ 	.byte	0x04, 0x17
        /*008a*/ 	.short	(.L_29 - .L_28)
.L_28:
        /*008c*/ 	.word	0x00000000
        /*0090*/ 	.short	0x0001
        /*0092*/ 	.short	0x0008
        /*0094*/ 	.byte	0x00, 0xf4, 0x21, 0x00


	//----- nvinfo : EIATTR_KPARAM_INFO
	.align		4
.L_29:
        /*0098*/ 	.byte	0x04, 0x17
        /*009a*/ 	.short	(.L_31 - .L_30)
.L_30:
        /*009c*/ 	.word	0x00000000
        /*00a0*/ 	.short	0x0000
        /*00a2*/ 	.short	0x0000
        /*00a4*/ 	.byte	0x00, 0xf4, 0x21, 0x00


	//----- nvinfo : EIATTR_SPARSE_MMA_MASK
	.align		4
.L_31:
        /*00a8*/ 	.byte	0x03, 0x50
        /*00aa*/ 	.short	0x0000


	//----- nvinfo : EIATTR_MAXREG_COUNT
	.align		4
        /*00ac*/ 	.byte	0x03, 0x1b
        /*00ae*/ 	.short	0x00ff


	//----- nvinfo : EIATTR_EXIT_INSTR_OFFSETS
	.align		4
        /*00b0*/ 	.byte	0x04, 0x1c
        /*00b2*/ 	.short	(.L_33 - .L_32)


	//   ....[0]....
.L_32:
        /*00b4*/ 	.word	0x000004d0


	//----- nvinfo : EIATTR_REQNTID
	.align		4
.L_33:
        /*00b8*/ 	.byte	0x04, 0x10
        /*00ba*/ 	.short	(.L_35 - .L_34)
.L_34:
        /*00bc*/ 	.word	0x00000100
        /*00c0*/ 	.word	0x00000001
        /*00c4*/ 	.word	0x00000001


	//----- nvinfo : EIATTR_CBANK_PARAM_SIZE
	.align		4
.L_35:
        /*00c8*/ 	.byte	0x03, 0x19
        /*00ca*/ 	.short	0x004c


	//----- nvinfo : EIATTR_PARAM_CBANK
	.align		4
        /*00cc*/ 	.byte	0x04, 0x0a
        /*00ce*/ 	.short	(.L_37 - .L_36)
	.align		4
.L_36:
        /*00d0*/ 	.word	index@(.nv.constant0.triton_poi_fused__native_batch_norm_legit_no_training_add_convolution_leaky_relu_10)
        /*00d4*/ 	.short	0x0210
        /*00d6*/ 	.short	0x004c


	//----- nvinfo : EIATTR_SW_WAR
	.align		4
.L_37:
        /*00d8*/ 	.byte	0x04, 0x36
        /*00da*/ 	.short	(.L_39 - .L_38)
.L_38:
        /*00dc*/ 	.word	0x00000008
.L_39:


//--------------------- .nv.callgraph             --------------------------
	.section	.nv.callgraph,"",@"SHT_CUDA_CALLGRAPH"
	.align	4
	.sectionentsize	8
	.align		4
        /*0000*/ 	.word	0x00000000
	.align		4
        /*0004*/ 	.word	0xffffffff
	.align		4
        /*0008*/ 	.word	0x00000000
	.align		4
        /*000c*/ 	.word	0xfffffffe
	.align		4
        /*0010*/ 	.word	0x00000000
	.align		4
        /*0014*/ 	.word	0xfffffffd
	.align		4
        /*0018*/ 	.word	0x00000000
	.align		4
        /*001c*/ 	.word	0xfffffffc


//--------------------- .nv.constant4             --------------------------
	.section	.nv.constant4,"a",@progbits
	.align	8
	.align		8
.nv.constant4:
        /*0000*/ 	.dword	_$_str
	.align		8
        /*0008*/ 	.dword	_$_str_$_2


//--------------------- .text.triton_poi_fused__native_batch_norm_legit_no_training_add_convolution_leaky_relu_10 --------------------------
	.section	.text.triton_poi_fused__native_batch_norm_legit_no_training_add_convolution_leaky_relu_10,"ax",@progbits
	.align	128
        .global         triton_poi_fused__native_batch_norm_legit_no_training_add_convolution_leaky_relu_10
        .type           triton_poi_fused__native_batch_norm_legit_no_training_add_convolution_leaky_relu_10,@function
        .size           triton_poi_fused__native_batch_norm_legit_no_training_add_convolution_leaky_relu_10,(.L_x_1 - triton_poi_fused__native_batch_norm_legit_no_training_add_convolution_leaky_relu_10)
        .other          triton_poi_fused__native_batch_norm_legit_no_training_add_convolution_leaky_relu_10,@"STO_CUDA_ENTRY STV_DEFAULT"
triton_poi_fused__native_batch_norm_legit_no_training_add_convolution_leaky_relu_10:
.text.triton_poi_fused__native_batch_norm_legit_no_training_add_convolution_leaky_relu_10:
[----:B------:R-:W-:Y:S01]  /*0000*/  LDC R1, c[0x0][0x28] ;  /* 0x00000a00ff017b82 */ /* 0x000fe20000000800 */
[----:B------:R-:W1:Y:S07]  /*0010*/  S2R R0, SR_TID.X ;  /* 0x0000000000007919 */ /* 0x000e6e0000002100 */
[----:B------:R-:W2:Y:S01]  /*0020*/  LDC.64 R6, c[0x0][0x240] ;  /* 0x00009000ff067b82 */ /* 0x000ea20000000a00 */
[----:B------:R-:W-:Y:S01]  /*0030*/  ULDC.64 UR4, c[0x0][0x208] ;  /* 0x0000820000047ab9 */ /* 0x000fe20000000a00 */
[----:B------:R-:W3:Y:S06]  /*0040*/  S2R R5, SR_CTAID.X ;  /* 0x0000000000057919 */ /* 0x000eec0000002500 */
[----:B------:R-:W4:Y:S08]  /*0050*/  LDC.64 R8, c[0x0][0x230] ;  /* 0x00008c00ff087b82 */ /* 0x000f300000000a00 */
[----:B------:R-:W5:Y:S08]  /*0060*/  LDC.64 R18, c[0x0][0x220] ;  /* 0x00008800ff127b82 */ /* 0x000f700000000a00 */
[----:B------:R-:W5:Y:S01]  /*0070*/  LDC.64 R20, c[0x0][0x238] ;  /* 0x00008e00ff147b82 */ /* 0x000f620000000a00 */
[----:B-1----:R-:W-:-:S07]  /*0080*/  SHF.L.U32 R0, R0, 0x1, RZ ;  /* 0x0000000100007819 */ /* 0x002fce00000006ff */
[----:B------:R-:W1:Y:S01]  /*0090*/  LDC.64 R14, c[0x0][0x248] ;  /* 0x00009200ff0e7b82 */ /* 0x000e620000000a00 */
[----:B---3--:R-:W-:Y:S02]  /*00a0*/  SHF.R.S32.HI R3, RZ, 0x16, R5 ;  /* 0x00000016ff037819 */ /* 0x008fe40000011405 */
[----:B------:R-:W-:Y:S02]  /*00b0*/  LOP3.LUT R0, R0, 0x1fe, RZ, 0xc0, !PT ;  /* 0x000001fe00007812 */ /* 0x000fe400078ec0ff */
[----:B------:R-:W-:-:S03]  /*00c0*/  SGXT R3, R3, 0x1 ;  /* 0x000000010303781a */ /* 0x000fc60000000200 */
[----:B------:R-:W3:Y:S01]  /*00d0*/  LDC.64 R12, c[0x0][0x250] ;  /* 0x00009400ff0c7b82 */ /* 0x000ee20000000a00 */
[----:B------:R-:W-:-:S04]  /*00e0*/  LEA R0, R5, R0, 0x9 ;  /* 0x0000000005007211 */ /* 0x000fc800078e48ff */
[----:B------:R-:W-:-:S03]  /*00f0*/  LEA.HI R3, R3, R0, RZ, 0x5 ;  /* 0x0000000003037211 */ /* 0x000fc600078f28ff */
[----:B------:R-:W1:Y:S01]  /*0100*/  LDC.64 R4, c[0x0][0x228] ;  /* 0x00008a00ff047b82 */ /* 0x000e620000000a00 */
[----:B------:R-:W-:-:S04]  /*0110*/  LOP3.LUT R3, R3, 0xffffffe0, RZ, 0xc0, !PT ;  /* 0xffffffe003037812 */ /* 0x000fc800078ec0ff */
[----:B------:R-:W-:-:S03]  /*0120*/  IADD3 R17, R0, -R3, RZ ;  /* 0x8000000300117210 */ /* 0x000fc60007ffe0ff */
[----:B------:R-:W3:Y:S02]  /*0130*/  LDC.64 R2, c[0x0][0x210] ;  /* 0x00008400ff027b82 */ /* 0x000ee40000000a00 */
[----:B--2---:R-:W-:-:S06]  /*0140*/  IMAD.WIDE R6, R17, 0x4, R6 ;  /* 0x0000000411067825 */ /* 0x004fcc00078e0206 */
[----:B------:R-:W2:Y:S01]  /*0150*/  LDG.E.EL.64 R6, desc[UR4][R6.64] ;  /* 0x0000000406067981 */ /* 0x000ea2000c2e1b00 */
[----:B----4-:R-:W-:-:S04]  /*0160*/  IMAD.WIDE R8, R17, 0x4, R8 ;  /* 0x0000000411087825 */ /* 0x010fc800078e0208 */
[----:B-----5:R-:W-:Y:S02]  /*0170*/  IMAD.WIDE R18, R17, 0x4, R18 ;  /* 0x0000000411127825 */ /* 0x020fe400078e0212 */
[----:B------:R-:W4:Y:S02]  /*0180*/  LDG.E.EL.64 R8, desc[UR4][R8.64] ;  /* 0x0000000408087981 */ /* 0x000f24000c2e1b00 */
[C---:B01----:R-:W-:Y:S02]  /*0190*/  IMAD.WIDE R4, R0.reuse, 0x4, R4 ;  /* 0x0000000400047825 */ /* 0x043fe400078e0204 */
[----:B------:R-:W5:Y:S04]  /*01a0*/  LDG.E.EL.64 R18, desc[UR4][R18.64] ;  /* 0x0000000412127981 */ /* 0x000f68000c2e1b00 */
[----:B------:R-:W4:Y:S01]  /*01b0*/  LDG.E.64 R4, desc[UR4][R4.64] ;  /* 0x0000000404047981 */ /* 0x000f22000c1e1b00 */
[----:B---3--:R-:W-:-:S05]  /*01c0*/  IMAD.WIDE R2, R0, 0x4, R2 ;  /* 0x0000000400027825 */ /* 0x008fca00078e0202 */
[----:B------:R-:W5:Y:S01]  /*01d0*/  LDG.E.64 R10, desc[UR4][R2.64] ;  /* 0x00000004020a7981 */ /* 0x000f62000c1e1b00 */
[----:B------:R-:W-:-:S04]  /*01e0*/  IMAD.WIDE R20, R17, 0x4, R20 ;  /* 0x0000000411147825 */ /* 0x000fc800078e0214 */
[C---:B------:R-:W-:Y:S02]  /*01f0*/  IMAD.WIDE R22, R17.reuse, 0x4, R14 ;  /* 0x0000000411167825 */ /* 0x040fe400078e020e */
[----:B------:R-:W3:Y:S02]  /*0200*/  LDG.E.EL.64 R20, desc[UR4][R20.64] ;  /* 0x0000000414147981 */ /* 0x000ee4000c2e1b00 */
[----:B------:R-:W-:Y:S02]  /*0210*/  IMAD.WIDE R14, R17, 0x4, R12 ;  /* 0x00000004110e7825 */ /* 0x000fe400078e020c */
[----:B------:R0:W3:Y:S04]  /*0220*/  LDG.E.EL.64 R12, desc[UR4][R22.64] ;  /* 0x00000004160c7981 */ /* 0x0000e8000c2e1b00 */
[----:B------:R-:W3:Y:S01]  /*0230*/  LDG.E.EL.64 R14, desc[UR4][R14.64] ;  /* 0x000000040e0e7981 */ /* 0x000ee2000c2e1b00 */
[----:B0-----:R-:W-:Y:S01]  /*0240*/  HFMA2.MMA R22, -RZ, RZ, 1.625, 0 ;  /* 0x3e800000ff167435 */ /* 0x001fe200000001ff */
[----:B--2---:R-:W-:Y:S01]  /*0250*/  FADD R6, R6, 0.0010000000474974513054 ;  /* 0x3a83126f06067421 */ /* 0x004fe20000000000 */
[----:B------:R-:W-:-:S03]  /*0260*/  FADD R7, R7, 0.0010000000474974513054 ;  /* 0x3a83126f07077421 */ /* 0x000fc60000000000 */
[----:B------:R-:W0:Y:S08]  /*0270*/  MUFU.SQRT R16, R6 ;  /* 0x0000000600107308 */ /* 0x000e300000002000 */
[----:B------:R-:W1:Y:S01]  /*0280*/  MUFU.SQRT R17, R7 ;  /* 0x0000000700117308 */ /* 0x000e620000002000 */
[C---:B0-----:R-:W-:Y:S02]  /*0290*/  FSETP.GT.AND P0, PT, R16.reuse, 8.50705917302346158658e+37, PT ;  /* 0x7e8000001000780b */ /* 0x041fe40003f04000 */
[----:B------:R-:W-:-:S02]  /*02a0*/  FSETP.GEU.AND P2, PT, R16, 1.175494350822287508e-38, PT ;  /* 0x008000001000780b */ /* 0x000fc40003f4e000 */
[C---:B-1----:R-:W-:Y:S02]  /*02b0*/  FSETP.GT.AND P1, PT, R17.reuse, 8.50705917302346158658e+37, PT ;  /* 0x7e8000001100780b */ /* 0x042fe40003f24000 */
[----:B------:R-:W-:-:S07]  /*02c0*/  FSETP.GEU.AND P3, PT, R17, 1.175494350822287508e-38, PT ;  /* 0x008000001100780b */ /* 0x000fce0003f6e000 */
[----:B------:R-:W-:-:S04]  /*02d0*/  @P0 FMUL R16, R16, 0.25 ;  /* 0x3e80000010100820 */ /* 0x000fc80000400000 */
[----:B------:R-:W-:Y:S01]  /*02e0*/  @!P2 FMUL R16, R16, 16777216 ;  /* 0x4b8000001010a820 */ /* 0x000fe20000400000 */
[----:B------:R-:W-:-:S04]  /*02f0*/  @P1 FMUL R17, R17, 0.25 ;  /* 0x3e80000011111820 */ /* 0x000fc80000400000 */
[----:B------:R-:W-:Y:S01]  /*0300*/  @!P3 FMUL R17, R17, 16777216 ;  /* 0x4b8000001111b820 */ /* 0x000fe20000400000 */
[----:B------:R-:W0:Y:S01]  /*0310*/  MUFU.RCP R16, R16 ;  /* 0x0000001000107308 */ /* 0x000e220000001000 */
[----:B----4-:R-:W-:Y:S01]  /*0320*/  FADD R6, R5, R9 ;  /* 0x0000000905067221 */ /* 0x010fe20000000000 */
[----:B------:R-:W-:-:S06]  /*0330*/  FSEL R9, R22, 1, P0 ;  /* 0x3f80000016097808 */ /* 0x000fcc0000000000 */
[----:B------:R-:W1:Y:S01]  /*0340*/  MUFU.RCP R17, R17 ;  /* 0x0000001100117308 */ /* 0x000e620000001000 */
[----:B------:R-:W-:Y:S01]  /*0350*/  FSEL R22, R22, 1, P1 ;  /* 0x3f80000016167808 */ /* 0x000fe20000800000 */
[----:B------:R-:W-:Y:S01]  /*0360*/  FADD R7, R4, R8 ;  /* 0x0000000804077221 */ /* 0x000fe20000000000 */
[----:B-----5:R-:W-:Y:S01]  /*0370*/  FADD R4, R10, R18 ;  /* 0x000000120a047221 */ /* 0x020fe20000000000 */
[----:B------:R-:W-:Y:S01]  /*0380*/  FADD R5, R11, R19 ;  /* 0x000000130b057221 */ /* 0x000fe20000000000 */
[----:B------:R-:W-:Y:S01]  /*0390*/  @!P2 FMUL R9, R9, 16777216 ;  /* 0x4b8000000909a820 */ /* 0x000fe20000400000 */
[----:B------:R-:W-:Y:S01]  /*03a0*/  @!P3 FMUL R22, R22, 16777216 ;  /* 0x4b8000001616b820 */ /* 0x000fe20000400000 */
[----:B------:R-:W-:Y:S01]  /*03b0*/  FADD R4, R4, R7 ;  /* 0x0000000704047221 */ /* 0x000fe20000000000 */
[----:B------:R-:W-:Y:S01]  /*03c0*/  FADD R5, R5, R6 ;  /* 0x0000000605057221 */ /* 0x000fe20000000000 */
[----:B0-----:R-:W-:Y:S01]  /*03d0*/  FMUL R9, R16, R9 ;  /* 0x0000000910097220 */ /* 0x001fe20000400000 */
[----:B------:R-:W0:Y:S01]  /*03e0*/  LDC.64 R6, c[0x0][0x218] ;  /* 0x00008600ff067b82 */ /* 0x000e220000000a00 */
[----:B---3--:R-:W-:Y:S01]  /*03f0*/  FADD R20, -R20, R4 ;  /* 0x0000000414147221 */ /* 0x008fe20000000100 */
[----:B------:R-:W-:Y:S01]  /*0400*/  FADD R21, -R21, R5 ;  /* 0x0000000515157221 */ /* 0x000fe20000000100 */
[----:B-1----:R-:W-:-:S02]  /*0410*/  FMUL R22, R17, R22 ;  /* 0x0000001611167220 */ /* 0x002fc40000400000 */
[----:B------:R-:W-:Y:S02]  /*0420*/  FMUL R9, R20, R9 ;  /* 0x0000000914097220 */ /* 0x000fe40000400000 */
[----:B------:R-:W-:Y:S02]  /*0430*/  FMUL R22, R21, R22 ;  /* 0x0000001615167220 */ /* 0x000fe40000400000 */
[----:B------:R-:W-:Y:S02]  /*0440*/  FFMA R12, R12, R9, R14 ;  /* 0x000000090c0c7223 */ /* 0x000fe4000000000e */
[----:B------:R-:W-:-:S03]  /*0450*/  FFMA R13, R13, R22, R15 ;  /* 0x000000160d0d7223 */ /* 0x000fc6000000000f */
[----:B------:R-:W-:Y:S02]  /*0460*/  FSETP.GT.AND P0, PT, R12, RZ, PT ;  /* 0x000000ff0c00720b */ /* 0x000fe40003f04000 */
[----:B------:R-:W-:Y:S01]  /*0470*/  FSETP.GT.AND P1, PT, R13, RZ, PT ;  /* 0x000000ff0d00720b */ /* 0x000fe20003f24000 */
[----:B------:R-:W-:Y:S01]  /*0480*/  STG.E.64 desc[UR4][R2.64], R4 ;  /* 0x0000000402007986 */ /* 0x000fe2000c101b04 */
[----:B0-----:R-:W-:-:S09]  /*0490*/  IMAD.WIDE R6, R0, 0x4, R6 ;  /* 0x0000000400067825 */ /* 0x001fd200078e0206 */
[----:B------:R-:W-:Y:S02]  /*04a0*/  @!P0 FMUL R12, R12, 0.10000000149011611938 ;  /* 0x3dcccccd0c0c8820 */ /* 0x000fe40000400000 */
[----:B------:R-:W-:-:S05]  /*04b0*/  @!P1 FMUL R13, R13, 0.10000000149011611938 ;  /* 0x3dcccccd0d0d9820 */ /* 0x000fca0000400000 */
[----:B------:R-:W-:Y:S01]  /*04c0*/  STG.E.64 desc[UR4][R6.64], R12 ;  /* 0x0000000c06007986 */ /* 0x000fe2000c101b04 */
[----:B------:R-:W-:Y:S05]  /*04d0*/  EXIT ;  /* 0x000000000000794d */ /* 0x000fea0003800000 */
.L_x_0:
[----:B------:R-:W-:-:S00]  /*04e0*/  BRA `(.L_x_0) ;  /* 0xfffffffc00fc7947 */ /* 0x000fc0000383ffff */
[----:B------:R-:W-:-:S00]  /*04f0*/  NOP ;  /* 0x0000000000007918 */ /* 0x000fc00000000000 */
        /* <DEDUP_REMOVED lines=8> */
.L_x_1:


//--------------------- .nv.global.init           --------------------------
	.section	.nv.global.init,"aw",@progbits
.nv.global.init:
	.type		_$_str,@object
	.size		_$_str,(_$_str_$_2 - _$_str)
_$_str:
        /*0000*/ 	.byte	0x5f, 0x5f, 0x43, 0x55, 0x44, 0x41, 0x5f, 0x46, 0x54, 0x5a, 0x00
	.type		_$_str_$_2,@object
	.size		_$_str_$_2,(.L_1 - _$_str_$_2)
_$_str_$_2:
        /*000b*/ 	.byte	0x5f, 0x5f, 0x43, 0x55, 0x44, 0x41, 0x5f, 0x50, 0x52, 0x45, 0x43, 0x5f, 0x53, 0x51, 0x52, 0x54
        /*001b*/ 	.byte	0x00
.L_1:


//--------------------- .nv.constant0.triton_poi_fused__native_batch_norm_legit_no_training_add_convolution_leaky_relu_10 --------------------------
	.section	.nv.constant0.triton_poi_fused__native_batch_norm_legit_no_training_add_convolution_leaky_relu_10,"a",@progbits
	.sectionflags	@""
	.align	4
.nv.constant0.triton_poi_fused__native_batch_norm_legit_no_training_add_convolution_leaky_relu_10:
	.zero		604
